	.headerflags	@"EF_CUDA_TEXMODE_UNIFIED EF_CUDA_64BIT_ADDRESS EF_CUDA_ACCELERATORS EF_CUDA_SM90 EF_CUDA_VIRTUAL_SM(EF_CUDA_SM90)"
	.elftype	@"ET_EXEC"


//--------------------- .nv.info                  --------------------------
	.section	.nv.info,"",@"SHT_CUDA_INFO"
	.align	4


	//----- nvinfo : EIATTR_REGCOUNT
	.align		4
        /*0000*/ 	.byte	0x04, 0x2f
        /*0002*/ 	.short	(.L_1 - .L_0)
	.align		4
.L_0:
        /*0004*/ 	.word	index@(triton_poi_fused_convolution_3)
        /*0008*/ 	.word	0x00000012


	//----- nvinfo : EIATTR_MIN_STACK_SIZE
	.align		4
.L_1:
        /*000c*/ 	.byte	0x04, 0x12
        /*000e*/ 	.short	(.L_3 - .L_2)
	.align		4
.L_2:
        /*0010*/ 	.word	index@(triton_poi_fused_convolution_3)
        /*0014*/ 	.word	0x00000000


	//----- nvinfo : EIATTR_FRAME_SIZE
	.align		4
.L_3:
        /*0018*/ 	.byte	0x04, 0x11
        /*001a*/ 	.short	(.L_5 - .L_4)
	.align		4
.L_4:
        /*001c*/ 	.word	index@(triton_poi_fused_convolution_3)
        /*0020*/ 	.word	0x00000000


	//----- nvinfo : EIATTR_MIN_STACK_SIZE
	.align		4
.L_5:
        /*0024*/ 	.byte	0x04, 0x12
        /*0026*/ 	.short	(.L_7 - .L_6)
	.align		4
.L_6:
        /*0028*/ 	.word	index@(triton_poi_fused_convolution_3)
        /*002c*/ 	.word	0x00000000
.L_7:


//--------------------- .nv.info.triton_poi_fused_convolution_3 --------------------------
	.section	.nv.info.triton_poi_fused_convolution_3,"",@"SHT_CUDA_INFO"
	.sectionflags	@""
	.align	4


	//----- nvinfo : EIATTR_CUDA_API_VERSION
	.align		4
        /*0000*/ 	.byte	0x04, 0x37
        /*0002*/ 	.short	(.L_9 - .L_8)
.L_8:
        /*0004*/ 	.word	0x0000007c


	//----- nvinfo : EIATTR_KPARAM_INFO
	.align		4
.L_9:
        /*0008*/ 	.byte	0x04, 0x17
        /*000a*/ 	.short	(.L_11 - .L_10)
.L_10:
        /*000c*/ 	.word	0x00000000
        /*0010*/ 	.short	0x0002
        /*0012*/ 	.short	0x0010
        /*0014*/ 	.byte	0x00, 0xf0, 0x11, 0x00


	//----- nvinfo : EIATTR_KPARAM_INFO
	.align		4
.L_11:
        /*0018*/ 	.byte	0x04, 0x17
        /*001a*/ 	.short	(.L_13 - .L_12)
.L_12:
        /*001c*/ 	.word	0x00000000
        /*0020*/ 	.short	0x0001
        /*0022*/ 	.short	0x0008
        /*0024*/ 	.byte	0x00, 0xf4, 0x21, 0x00


	//----- nvinfo : EIATTR_KPARAM_INFO
	.align		4
.L_13:
        /*0028*/ 	.byte	0x04, 0x17
        /*002a*/ 	.short	(.L_15 - .L_14)
.L_14:
        /*002c*/ 	.word	0x00000000
        /*0030*/ 	.short	0x0000
        /*0032*/ 	.short	0x0000
        /*0034*/ 	.byte	0x00, 0xf4, 0x21, 0x00


	//----- nvinfo : EIATTR_SPARSE_MMA_MASK
	.align		4
.L_15:
        /*0038*/ 	.byte	0x03, 0x50
        /*003a*/ 	.short	0x0000


	//----- nvinfo : EIATTR_MAXREG_COUNT
	.align		4
        /*003c*/ 	.byte	0x03, 0x1b
        /*003e*/ 	.short	0x00ff


	//----- nvinfo : EIATTR_EXIT_INSTR_OFFSETS
	.align		4
        /*0040*/ 	.byte	0x04, 0x1c
        /*0042*/ 	.short	(.L_17 - .L_16)


	//   ....[0]....
.L_16:
        /*0044*/ 	.word	0x00000280


	//----- nvinfo : EIATTR_REQNTID
	.align		4
.L_17:
        /*0048*/ 	.byte	0x04, 0x10
        /*004a*/ 	.short	(.L_19 - .L_18)
.L_18:
        /*004c*/ 	.word	0x00000080
        /*0050*/ 	.word	0x00000001
        /*0054*/ 	.word	0x00000001


	//----- nvinfo : EIATTR_CBANK_PARAM_SIZE
	.align		4
.L_19:
        /*0058*/ 	.byte	0x03, 0x19
        /*005a*/ 	.short	0x0014


	//----- nvinfo : EIATTR_PARAM_CBANK
	.align		4
        /*005c*/ 	.byte	0x04, 0x0a
        /*005e*/ 	.short	(.L_21 - .L_20)
	.align		4
.L_20:
        /*0060*/ 	.word	index@(.nv.constant0.triton_poi_fused_convolution_3)
        /*0064*/ 	.short	0x0210
        /*0066*/ 	.short	0x0014


	//----- nvinfo : EIATTR_SW_WAR
	.align		4
.L_21:
        /*0068*/ 	.byte	0x04, 0x36
        /*006a*/ 	.short	(.L_23 - .L_22)
.L_22:
        /*006c*/ 	.word	0x00000008
.L_23:


//--------------------- .nv.callgraph             --------------------------
	.section	.nv.callgraph,"",@"SHT_CUDA_CALLGRAPH"
	.align	4
	.sectionentsize	8
	.align		4
        /*0000*/ 	.word	0x00000000
	.align		4
        /*0004*/ 	.word	0xffffffff
	.align		4
        /*0008*/ 	.word	0x00000000
	.align		4
        /*000c*/ 	.word	0xfffffffe
	.align		4
        /*0010*/ 	.word	0x00000000
	.align		4
        /*0014*/ 	.word	0xfffffffd
	.align		4
        /*0018*/ 	.word	0x00000000
	.align		4
        /*001c*/ 	.word	0xfffffffc


//--------------------- .text.triton_poi_fused_convolution_3 --------------------------
	.section	.text.triton_poi_fused_convolution_3,"ax",@progbits
	.align	128
        .global         triton_poi_fused_convolution_3
        .type           triton_poi_fused_convolution_3,@function
        .size           triton_poi_fused_convolution_3,(.L_x_1 - triton_poi_fused_convolution_3)
        .other          triton_poi_fused_convolution_3,@"STO_CUDA_ENTRY STV_DEFAULT"
triton_poi_fused_convolution_3:
.text.triton_poi_fused_convolution_3:
[----:B------:R-:W-:Y:S01]  /*0000*/  LDC R1, c[0x0][0x28] ;  /* 0x00000a00ff017b82 */ /* 0x000fe20000000800 */
[----:B------:R-:W1:Y:S07]  /*0010*/  S2R R0, SR_TID.X ;  /* 0x0000000000007919 */ /* 0x000e6e0000002100 */
[----:B------:R-:W2:Y:S01]  /*0020*/  LDC.64 R4, c[0x0][0x210] ;  /* 0x00008400ff047b82 */ /* 0x000ea20000000a00 */
[----:B------:R-:W-:Y:S01]  /*0030*/  ULDC.64 UR4, c[0x0][0x208] ;  /* 0x0000820000047ab9 */ /* 0x000fe20000000a00 */
[----:B------:R-:W3:Y:S01]  /*0040*/  S2R R9, SR_CTAID.X ;  /* 0x0000000000097919 */ /* 0x000ee20000002500 */
[----:B-1----:R-:W-:-:S02]  /*0050*/  SHF.L.U32 R0, R0, 0x2, RZ ;  /* 0x0000000200007819 */ /* 0x002fc400000006ff */
[----:B---3--:R-:W-:Y:S02]  /*0060*/  SHF.R.S32.HI R2, RZ, 0x15, R9 ;  /* 0x00000015ff027819 */ /* 0x008fe40000011409 */
[----:B------:R-:W-:Y:S02]  /*0070*/  LOP3.LUT R0, R0, 0x1fc, RZ, 0xc0, !PT ;  /* 0x000001fc00007812 */ /* 0x000fe400078ec0ff */
[----:B------:R-:W-:Y:S02]  /*0080*/  SGXT R2, R2, 0x1 ;  /* 0x000000010202781a */ /* 0x000fe40000000200 */
[----:B------:R-:W-:-:S04]  /*0090*/  LEA R9, R9, R0, 0xa ;  /* 0x0000000009097211 */ /* 0x000fc800078e50ff */
[----:B------:R-:W-:Y:S02]  /*00a0*/  LEA.HI R0, R2, R9, RZ, 0xc ;  /* 0x0000000902007211 */ /* 0x000fe400078f60ff */
[----:B------:R-:W1:Y:S02]  /*00b0*/  LDC.64 R2, c[0x0][0x218] ;  /* 0x00008600ff027b82 */ /* 0x000e640000000a00 */
[----:B------:R-:W-:Y:S02]  /*00c0*/  IADD3 R6, R0, 0x200, RZ ;  /* 0x0000020000067810 */ /* 0x000fe40007ffe0ff */
[----:B------:R-:W-:Y:S02]  /*00d0*/  SHF.R.S32.HI R0, RZ, 0xc, R0 ;  /* 0x0000000cff007819 */ /* 0x000fe40000011400 */
[----:B------:R-:W-:-:S03]  /*00e0*/  SHF.R.S32.HI R6, RZ, 0xc, R6 ;  /* 0x0000000cff067819 */ /* 0x000fc60000011406 */
[----:B------:R-:W-:-:S04]  /*00f0*/  IMAD.HI R7, R0, 0x2aaaaaab, RZ ;  /* 0x2aaaaaab00077827 */ /* 0x000fc800078e02ff */
[----:B------:R-:W-:Y:S01]  /*0100*/  IMAD.HI R10, R6, 0x2aaaaaab, RZ ;  /* 0x2aaaaaab060a7827 */ /* 0x000fe200078e02ff */
[----:B------:R-:W-:-:S04]  /*0110*/  SHF.R.U32.HI R8, RZ, 0x1, R7 ;  /* 0x00000001ff087819 */ /* 0x000fc80000011607 */
[----:B------:R-:W-:Y:S02]  /*0120*/  SHF.R.U32.HI R11, RZ, 0x1, R10 ;  /* 0x00000001ff0b7819 */ /* 0x000fe4000001160a */
[----:B------:R-:W-:Y:S01]  /*0130*/  LEA.HI R7, R7, R8, RZ, 0x1 ;  /* 0x0000000807077211 */ /* 0x000fe200078f08ff */
[----:B--2---:R-:W-:Y:S01]  /*0140*/  IMAD.WIDE R8, R9, 0x4, R4 ;  /* 0x0000000409087825 */ /* 0x004fe200078e0204 */
[----:B------:R-:W-:-:S03]  /*0150*/  LEA.HI R11, R10, R11, RZ, 0x1 ;  /* 0x0000000b0a0b7211 */ /* 0x000fc600078f08ff */
[----:B------:R-:W-:Y:S02]  /*0160*/  IMAD R7, R7, -0xc, R0 ;  /* 0xfffffff407077824 */ /* 0x000fe400078e0200 */
[----:B------:R-:W-:Y:S02]  /*0170*/  IMAD R13, R11, -0xc, R6 ;  /* 0xfffffff40b0d7824 */ /* 0x000fe400078e0206 */
[--C-:B-1----:R-:W-:Y:S02]  /*0180*/  IMAD.WIDE R10, R7, 0x4, R2.reuse ;  /* 0x00000004070a7825 */ /* 0x102fe400078e0202 */
[----:B------:R-:W2:Y:S02]  /*0190*/  LDG.E.128 R4, desc[UR4][R8.64] ;  /* 0x0000000408047981 */ /* 0x000ea4000c1e1d00 */
[----:B------:R-:W-:Y:S02]  /*01a0*/  IMAD.WIDE R2, R13, 0x4, R2 ;  /* 0x000000040d027825 */ /* 0x000fe400078e0202 */
[----:B------:R-:W2:Y:S04]  /*01b0*/  LDG.E.EL R10, desc[UR4][R10.64] ;  /* 0x000000040a0a7981 */ /* 0x000ea8000c2e1900 */
[----:B------:R-:W3:Y:S04]  /*01c0*/  LDG.E.EL R2, desc[UR4][R2.64] ;  /* 0x0000000402027981 */ /* 0x000ee8000c2e1900 */
[----:B------:R-:W3:Y:S01]  /*01d0*/  LDG.E.128 R12, desc[UR4][R8.64+0x800] ;  /* 0x00080004080c7981 */ /* 0x000ee2000c1e1d00 */
[--C-:B--2---:R-:W-:Y:S01]  /*01e0*/  FADD R4, R4, R10.reuse ;  /* 0x0000000a04047221 */ /* 0x104fe20000000000 */
[--C-:B------:R-:W-:Y:S01]  /*01f0*/  FADD R5, R5, R10.reuse ;  /* 0x0000000a05057221 */ /* 0x100fe20000000000 */
[--C-:B------:R-:W-:Y:S01]  /*0200*/  FADD R6, R6, R10.reuse ;  /* 0x0000000a06067221 */ /* 0x100fe20000000000 */
[----:B------:R-:W-:Y:S01]  /*0210*/  FADD R7, R7, R10 ;  /* 0x0000000a07077221 */ /* 0x000fe20000000000 */
[--C-:B---3--:R-:W-:Y:S01]  /*0220*/  FADD R12, R12, R2.reuse ;  /* 0x000000020c0c7221 */ /* 0x108fe20000000000 */
[--C-:B------:R-:W-:Y:S01]  /*0230*/  FADD R13, R13, R2.reuse ;  /* 0x000000020d0d7221 */ /* 0x100fe20000000000 */
[--C-:B------:R-:W-:Y:S01]  /*0240*/  FADD R14, R14, R2.reuse ;  /* 0x000000020e0e7221 */ /* 0x100fe20000000000 */
[----:B------:R-:W-:Y:S01]  /*0250*/  FADD R15, R15, R2 ;  /* 0x000000020f0f7221 */ /* 0x000fe20000000000 */
[----:B------:R-:W-:Y:S04]  /*0260*/  STG.E.128 desc[UR4][R8.64], R4 ;  /* 0x0000000408007986 */ /* 0x000fe8000c101d04 */
[----:B------:R-:W-:Y:S01]  /*0270*/  STG.E.128 desc[UR4][R8.64+0x800], R12 ;  /* 0x0008000c08007986 */ /* 0x000fe2000c101d04 */
[----:B------:R-:W-:Y:S05]  /*0280*/  EXIT ;  /* 0x000000000000794d */ /* 0x000fea0003800000 */
.L_x_0:
[----:B------:R-:W-:-:S00]  /*0290*/  BRA `(.L_x_0) ;  /* 0xfffffffc00fc7947 */ /* 0x000fc0000383ffff */
[----:B------:R-:W-:-:S00]  /*02a0*/  NOP ;  /* 0x0000000000007918 */ /* 0x000fc00000000000 */
        /* <DEDUP_REMOVED lines=13> */
.L_x_1:


//--------------------- .nv.constant0.triton_poi_fused_convolution_3 --------------------------
	.section	.nv.constant0.triton_poi_fused_convolution_3,"a",@progbits
	.sectionflags	@""
	.align	4
.nv.constant0.triton_poi_fused_convolution_3:
	.zero		548
